//
// Generated by NVIDIA NVVM Compiler
//
// Compiler Build ID: CL-36424714
// Cuda compilation tools, release 13.0, V13.0.88
// Based on NVVM 20.0.0
//

.version 9.0
.target sm_100
.address_size 64

	// .globl	_Z16initializeKernelP6float3S0_

.visible .entry _Z16initializeKernelP6float3S0_(
	.param .u64 .ptr .align 1 _Z16initializeKernelP6float3S0__param_0,
	.param .u64 .ptr .align 1 _Z16initializeKernelP6float3S0__param_1
)
{
	.reg .b32 	%r<7>;
	.reg .b32 	%f<3>;
	.reg .b64 	%rd<8>;

	ld.param.u64 	%rd1, [_Z16initializeKernelP6float3S0__param_0];
	ld.param.u64 	%rd2, [_Z16initializeKernelP6float3S0__param_1];
	cvta.to.global.u64 	%rd3, %rd2;
	cvta.to.global.u64 	%rd4, %rd1;
	mov.u32 	%r1, %ctaid.x;
	mov.u32 	%r2, %ntid.x;
	mov.u32 	%r3, %tid.x;
	mad.lo.s32 	%r4, %r1, %r2, %r3;
	cvt.rn.f32.u32 	%f1, %r3;
	cvt.rn.f32.u32 	%f2, %r1;
	mul.wide.s32 	%rd5, %r4, 12;
	add.s64 	%rd6, %rd4, %rd5;
	st.global.f32 	[%rd6], %f1;
	st.global.f32 	[%rd6+4], %f2;
	mov.b32 	%r5, -1054867456;
	st.global.u32 	[%rd6+8], %r5;
	add.s64 	%rd7, %rd3, %rd5;
	mov.b32 	%r6, 0;
	st.global.u32 	[%rd7], %r6;
	st.global.u32 	[%rd7+4], %r6;
	st.global.u32 	[%rd7+8], %r6;
	ret;

}


// ===== COMPILED SASS (sm_100) =====

	.target	sm_100

	.elftype	@"ET_EXEC"


//--------------------- .note.nv.tkinfo           --------------------------
	.section	.note.nv.tkinfo,"",@"SHT_NOTE"
	.sectionflags	@"SHF_NOTE_NV_TKINFO"
	.tkinfo
        /*0018*/ 	.word	0x00000002
        /*0030*/ 	.string	""
        /*0030*/ 	.string	"ptxas"
        /*0030*/ 	.string	"Cuda compilation tools, release 13.0, V13.0.88"
        /*0030*/ 	.string	"Build cuda_13.0.r13.0/compiler.36424714_0"
        /*0030*/ 	.string	"-arch sm_100 -m 64 "



//--------------------- .note.nv.cuinfo           --------------------------
	.section	.note.nv.cuinfo,"",@"SHT_NOTE"
	.sectionflags	@"SHF_NOTE_NV_CUINFO"
        /*0018*/ 	.short	0x0002
        /*001a*/ 	.short	0x0064
        /*001c*/ 	.short	0x0082
	.zero		2


//--------------------- .nv.info                  --------------------------
	.section	.nv.info,"",@"SHT_CUDA_INFO"
	.align	4


	//----- nvinfo : EIATTR_REGCOUNT
	.align		4
        /*0000*/ 	.byte	0x04, 0x2f
        /*0002*/ 	.short	(.L_1 - .L_0)
	.align		4
.L_0:
        /*0004*/ 	.word	index@(_Z16initializeKernelP6float3S0_)
        /*0008*/ 	.word	0x00000010


	//----- nvinfo : EIATTR_FRAME_SIZE
	.align		4
.L_1:
        /*000c*/ 	.byte	0x04, 0x11
        /*000e*/ 	.short	(.L_3 - .L_2)
	.align		4
.L_2:
        /*0010*/ 	.word	index@(_Z16initializeKernelP6float3S0_)
        /*0014*/ 	.word	0x00000000


	//----- nvinfo : EIATTR_MIN_STACK_SIZE
	.align		4
.L_3:
        /*0018*/ 	.byte	0x04, 0x12
        /*001a*/ 	.short	(.L_5 - .L_4)
	.align		4
.L_4:
        /*001c*/ 	.word	index@(_Z16initializeKernelP6float3S0_)
        /*0020*/ 	.word	0x00000000
.L_5:


//--------------------- .nv.compat                --------------------------
	.section	.nv.compat,"",@"SHT_CUDA_COMPAT_INFO"
	.align	4
        /*0000*/ 	.byte	0x02, 0x09, 0x00, 0x00, 0x02, 0x02, 0x01, 0x00, 0x02, 0x05, 0x05, 0x00, 0x03, 0x07, 0x01, 0x01
        /*0010*/ 	.byte	0x02, 0x03, 0x00, 0x00, 0x02, 0x06, 0x01, 0x00, 0x04, 0x0b, 0x08, 0x00, 0x09, 0x00, 0x00, 0x00
        /*0020*/ 	.byte	0x00, 0x00, 0x00, 0x00


//--------------------- .nv.info._Z16initializeKernelP6float3S0_ --------------------------
	.section	.nv.info._Z16initializeKernelP6float3S0_,"",@"SHT_CUDA_INFO"
	.sectionflags	@""
	.align	4


	//----- nvinfo : EIATTR_CUDA_API_VERSION
	.align		4
        /*0000*/ 	.byte	0x04, 0x37
        /*0002*/ 	.short	(.L_7 - .L_6)
.L_6:
        /*0004*/ 	.word	0x00000082


	//----- nvinfo : EIATTR_KPARAM_INFO
	.align		4
.L_7:
        /*0008*/ 	.byte	0x04, 0x17
        /*000a*/ 	.short	(.L_9 - .L_8)
.L_8:
        /*000c*/ 	.word	0x00000000
        /*0010*/ 	.short	0x0001
        /*0012*/ 	.short	0x0008
        /*0014*/ 	.byte	0x00, 0xf5, 0x21, 0x00


	//----- nvinfo : EIATTR_KPARAM_INFO
	.align		4
.L_9:
        /*0018*/ 	.byte	0x04, 0x17
        /*001a*/ 	.short	(.L_11 - .L_10)
.L_10:
        /*001c*/ 	.word	0x00000000
        /*0020*/ 	.short	0x0000
        /*0022*/ 	.short	0x0000
        /*0024*/ 	.byte	0x00, 0xf5, 0x21, 0x00


	//----- nvinfo : EIATTR_SPARSE_MMA_MASK
	.align		4
.L_11:
        /*0028*/ 	.byte	0x03, 0x50
        /*002a*/ 	.short	0x0000


	//----- nvinfo : EIATTR_MAXREG_COUNT
	.align		4
        /*002c*/ 	.byte	0x03, 0x1b
        /*002e*/ 	.short	0x00ff


	//----- nvinfo : EIATTR_MERCURY_ISA_VERSION
	.align		4
        /*0030*/ 	.byte	0x03, 0x5f
        /*0032*/ 	.short	0x0101


	//----- nvinfo : EIATTR_VRC_CTA_INIT_COUNT
	.align		4
        /*0034*/ 	.byte	0x02, 0x4a
	.zero		1
	.zero		1


	//----- nvinfo : EIATTR_EXIT_INSTR_OFFSETS
	.align		4
        /*0038*/ 	.byte	0x04, 0x1c
        /*003a*/ 	.short	(.L_13 - .L_12)


	//   ....[0]....
.L_12:
        /*003c*/ 	.word	0x00000130


	//----- nvinfo : EIATTR_CBANK_PARAM_SIZE
	.align		4
.L_13:
        /*0040*/ 	.byte	0x03, 0x19
        /*0042*/ 	.short	0x0010


	//----- nvinfo : EIATTR_PARAM_CBANK
	.align		4
        /*0044*/ 	.byte	0x04, 0x0a
        /*0046*/ 	.short	(.L_15 - .L_14)
	.align		4
.L_14:
        /*0048*/ 	.word	index@(.nv.constant0._Z16initializeKernelP6float3S0_)
        /*004c*/ 	.short	0x0380
        /*004e*/ 	.short	0x0010


	//----- nvinfo : EIATTR_SW_WAR
	.align		4
.L_15:
        /*0050*/ 	.byte	0x04, 0x36
        /*0052*/ 	.short	(.L_17 - .L_16)
.L_16:
        /*0054*/ 	.word	0x00000008
.L_17:


//--------------------- .nv.callgraph             --------------------------
	.section	.nv.callgraph,"",@"SHT_CUDA_CALLGRAPH"
	.align	4
	.sectionentsize	8
	.align		4
        /*0000*/ 	.word	0x00000000
	.align		4
        /*0004*/ 	.word	0xffffffff
	.align		4
        /*0008*/ 	.word	0x00000000
	.align		4
        /*000c*/ 	.word	0xfffffffe
	.align		4
        /*0010*/ 	.word	0x00000000
	.align		4
        /*0014*/ 	.word	0xfffffffd
	.align		4
        /*0018*/ 	.word	0x00000000
	.align		4
        /*001c*/ 	.word	0xfffffffc


//--------------------- .text._Z16initializeKernelP6float3S0_ --------------------------
	.section	.text._Z16initializeKernelP6float3S0_,"ax",@progbits
	.align	128
        .global         _Z16initializeKernelP6float3S0_
        .type           _Z16initializeKernelP6float3S0_,@function
        .size           _Z16initializeKernelP6float3S0_,(.L_x_1 - _Z16initializeKernelP6float3S0_)
        .other          _Z16initializeKernelP6float3S0_,@"STO_CUDA_ENTRY STV_DEFAULT"
_Z16initializeKernelP6float3S0_:
.text._Z16initializeKernelP6float3S0_:
[----:B------:R-:W-:Y:S01]  /*0000*/  LDC R1, c[0x0][0x37c] ;  /* 0x0000df00ff017b82 */ /* 0x000fe20000000800 */
[----:B------:R-:W0:Y:S07]  /*0010*/  S2R R0, SR_TID.X ;  /* 0x0000000000007919 */ /* 0x000e2e0000002100 */
[----:B------:R-:W1:Y:S01]  /*0020*/  S2UR UR6, SR_CTAID.X ;  /* 0x00000000000679c3 */ /* 0x000e620000002500 */
[----:B------:R-:W2:Y:S01]  /*0030*/  LDCU.64 UR4, c[0x0][0x358] ;  /* 0x00006b00ff0477ac */ /* 0x000ea20008000a00 */
[----:B------:R-:W-:-:S06]  /*0040*/  HFMA2 R13, -RZ, RZ, -2.5625, 0 ;  /* 0xc1200000ff0d7431 */ /* 0x000fcc00000001ff */
[----:B------:R-:W3:Y:S08]  /*0050*/  LDC R7, c[0x0][0x360] ;  /* 0x0000d800ff077b82 */ /* 0x000ef00000000800 */
[----:B------:R-:W4:Y:S08]  /*0060*/  LDC.64 R2, c[0x0][0x380] ;  /* 0x0000e000ff027b82 */ /* 0x000f300000000a00 */
[----:B------:R-:W5:Y:S01]  /*0070*/  LDC.64 R4, c[0x0][0x388] ;  /* 0x0000e200ff047b82 */ /* 0x000f620000000a00 */
[----:B-1----:R-:W-:-:S02]  /*0080*/  I2FP.F32.U32 R11, UR6 ;  /* 0x00000006000b7c45 */ /* 0x002fc40008201000 */
[----:B0-----:R-:W-:Y:S01]  /*0090*/  I2FP.F32.U32 R9, R0 ;  /* 0x0000000000097245 */ /* 0x001fe20000201000 */
[----:B---3--:R-:W-:-:S04]  /*00a0*/  IMAD R7, R7, UR6, R0 ;  /* 0x0000000607077c24 */ /* 0x008fc8000f8e0200 */
[----:B----4-:R-:W-:-:S05]  /*00b0*/  IMAD.WIDE R2, R7, 0xc, R2 ;  /* 0x0000000c07027825 */ /* 0x010fca00078e0202 */
[----:B--2---:R-:W-:Y:S01]  /*00c0*/  STG.E desc[UR4][R2.64], R9 ;  /* 0x0000000902007986 */ /* 0x004fe2000c101904 */
[----:B-----5:R-:W-:-:S03]  /*00d0*/  IMAD.WIDE R4, R7, 0xc, R4 ;  /* 0x0000000c07047825 */ /* 0x020fc600078e0204 */
[----:B------:R-:W-:Y:S04]  /*00e0*/  STG.E desc[UR4][R2.64+0x4], R11 ;  /* 0x0000040b02007986 */ /* 0x000fe8000c101904 */
[----:B------:R-:W-:Y:S04]  /*00f0*/  STG.E desc[UR4][R2.64+0x8], R13 ;  /* 0x0000080d02007986 */ /* 0x000fe8000c101904 */
[----:B------:R-:W-:Y:S04]  /*0100*/  STG.E desc[UR4][R4.64], RZ ;  /* 0x000000ff04007986 */ /* 0x000fe8000c101904 */
[----:B------:R-:W-:Y:S04]  /*0110*/  STG.E desc[UR4][R4.64+0x4], RZ ;  /* 0x000004ff04007986 */ /* 0x000fe8000c101904 */
[----:B------:R-:W-:Y:S01]  /*0120*/  STG.E desc[UR4][R4.64+0x8], RZ ;  /* 0x000008ff04007986 */ /* 0x000fe2000c101904 */
[----:B------:R-:W-:Y:S05]  /*0130*/  EXIT ;  /* 0x000000000000794d */ /* 0x000fea0003800000 */
.L_x_0:
[----:B------:R-:W-:-:S00]  /*0140*/  BRA `(.L_x_0) ;  /* 0xfffffffc00fc7947 */ /* 0x000fc0000383ffff */
[----:B------:R-:W-:-:S00]  /*0150*/  NOP ;  /* 0x0000000000007918 */ /* 0x000fc00000000000 */
        /* <DEDUP_REMOVED lines=10> */
.L_x_1:


//--------------------- .nv.shared.reserved.0     --------------------------
	.section	.nv.shared.reserved.0,"aw",@nobits
	.weak		__nv_reservedSMEM_offset_0_alias
	.size		__nv_reservedSMEM_offset_0_alias, 0, 64
	.other		__nv_reservedSMEM_offset_0_alias,@"STO_CUDA_RESERVED_SHARED STV_DEFAULT"
__nv_reservedSMEM_offset_0_alias:
	.zero		0
	.zero		64


//--------------------- .nv.constant0._Z16initializeKernelP6float3S0_ --------------------------
	.section	.nv.constant0._Z16initializeKernelP6float3S0_,"a",@progbits
	.sectionflags	@""
	.align	4
.nv.constant0._Z16initializeKernelP6float3S0_:
	.zero		912


//--------------------- SYMBOLS --------------------------

	.type		.nv.reservedSmem.offset0,@object
	.size		.nv.reservedSmem.offset0,0x4
